//
// Generated by NVIDIA NVVM Compiler
//
// Compiler Build ID: CL-36424714
// Cuda compilation tools, release 13.0, V13.0.88
// Based on NVVM 20.0.0
//

.version 9.0
.target sm_100
.address_size 64

	// .globl	_Z11reduceNomalPfS_
// _ZZ11reduceNomalPfS_E5sData has been demoted

.visible .entry _Z11reduceNomalPfS_(
	.param .u64 .ptr .align 1 _Z11reduceNomalPfS__param_0,
	.param .u64 .ptr .align 1 _Z11reduceNomalPfS__param_1
)
{
	.reg .pred 	%p<5>;
	.reg .b32 	%r<13>;
	.reg .b32 	%f<6>;
	.reg .b64 	%rd<9>;
	// demoted variable
	.shared .align 4 .b8 _ZZ11reduceNomalPfS_E5sData[1024];
	ld.param.u64 	%rd2, [_Z11reduceNomalPfS__param_0];
	ld.param.u64 	%rd1, [_Z11reduceNomalPfS__param_1];
	cvta.to.global.u64 	%rd3, %rd2;
	mov.u32 	%r1, %tid.x;
	mov.u32 	%r12, %ntid.x;
	mov.u32 	%r3, %ctaid.x;
	mad.lo.s32 	%r7, %r12, %r3, %r1;
	mul.wide.u32 	%rd4, %r7, 4;
	add.s64 	%rd5, %rd3, %rd4;
	ld.global.f32 	%f1, [%rd5];
	shl.b32 	%r8, %r1, 2;
	mov.u32 	%r9, _ZZ11reduceNomalPfS_E5sData;
	add.s32 	%r4, %r9, %r8;
	st.shared.f32 	[%r4], %f1;
	bar.sync 	0;
	setp.lt.u32 	%p1, %r12, 2;
	@%p1 bra 	$L__BB0_4;
$L__BB0_1:
	shr.u32 	%r6, %r12, 1;
	setp.ge.u32 	%p2, %r1, %r6;
	@%p2 bra 	$L__BB0_3;
	shl.b32 	%r10, %r6, 2;
	add.s32 	%r11, %r4, %r10;
	ld.shared.f32 	%f2, [%r11];
	ld.shared.f32 	%f3, [%r4];
	add.f32 	%f4, %f2, %f3;
	st.shared.f32 	[%r4], %f4;
$L__BB0_3:
	bar.sync 	0;
	setp.gt.u32 	%p3, %r12, 3;
	mov.u32 	%r12, %r6;
	@%p3 bra 	$L__BB0_1;
$L__BB0_4:
	setp.ne.s32 	%p4, %r1, 0;
	@%p4 bra 	$L__BB0_6;
	ld.shared.f32 	%f5, [_ZZ11reduceNomalPfS_E5sData];
	cvta.to.global.u64 	%rd6, %rd1;
	mul.wide.u32 	%rd7, %r3, 4;
	add.s64 	%rd8, %rd6, %rd7;
	st.global.f32 	[%rd8], %f5;
$L__BB0_6:
	ret;

}


// ===== COMPILED SASS (sm_100) =====

	.target	sm_100

	.elftype	@"ET_EXEC"


//--------------------- .note.nv.tkinfo           --------------------------
	.section	.note.nv.tkinfo,"",@"SHT_NOTE"
	.sectionflags	@"SHF_NOTE_NV_TKINFO"
	.tkinfo
        /*0018*/ 	.word	0x00000002
        /*0030*/ 	.string	""
        /*0030*/ 	.string	"ptxas"
        /*0030*/ 	.string	"Cuda compilation tools, release 13.0, V13.0.88"
        /*0030*/ 	.string	"Build cuda_13.0.r13.0/compiler.36424714_0"
        /*0030*/ 	.string	"-arch sm_100 -m 64 "



//--------------------- .note.nv.cuinfo           --------------------------
	.section	.note.nv.cuinfo,"",@"SHT_NOTE"
	.sectionflags	@"SHF_NOTE_NV_CUINFO"
        /*0018*/ 	.short	0x0002
        /*001a*/ 	.short	0x0064
        /*001c*/ 	.short	0x0082
	.zero		2


//--------------------- .nv.info                  --------------------------
	.section	.nv.info,"",@"SHT_CUDA_INFO"
	.align	4


	//----- nvinfo : EIATTR_REGCOUNT
	.align		4
        /*0000*/ 	.byte	0x04, 0x2f
        /*0002*/ 	.short	(.L_1 - .L_0)
	.align		4
.L_0:
        /*0004*/ 	.word	index@(_Z11reduceNomalPfS_)
        /*0008*/ 	.word	0x0000000b


	//----- nvinfo : EIATTR_FRAME_SIZE
	.align		4
.L_1:
        /*000c*/ 	.byte	0x04, 0x11
        /*000e*/ 	.short	(.L_3 - .L_2)
	.align		4
.L_2:
        /*0010*/ 	.word	index@(_Z11reduceNomalPfS_)
        /*0014*/ 	.word	0x00000000


	//----- nvinfo : EIATTR_MIN_STACK_SIZE
	.align		4
.L_3:
        /*0018*/ 	.byte	0x04, 0x12
        /*001a*/ 	.short	(.L_5 - .L_4)
	.align		4
.L_4:
        /*001c*/ 	.word	index@(_Z11reduceNomalPfS_)
        /*0020*/ 	.word	0x00000000
.L_5:


//--------------------- .nv.compat                --------------------------
	.section	.nv.compat,"",@"SHT_CUDA_COMPAT_INFO"
	.align	4
        /*0000*/ 	.byte	0x02, 0x09, 0x00, 0x00, 0x02, 0x02, 0x01, 0x00, 0x02, 0x05, 0x05, 0x00, 0x03, 0x07, 0x01, 0x01
        /*0010*/ 	.byte	0x02, 0x03, 0x00, 0x00, 0x02, 0x06, 0x01, 0x00, 0x04, 0x0b, 0x08, 0x00, 0x09, 0x00, 0x00, 0x00
        /*0020*/ 	.byte	0x00, 0x00, 0x00, 0x00


//--------------------- .nv.info._Z11reduceNomalPfS_ --------------------------
	.section	.nv.info._Z11reduceNomalPfS_,"",@"SHT_CUDA_INFO"
	.sectionflags	@""
	.align	4


	//----- nvinfo : EIATTR_CUDA_API_VERSION
	.align		4
        /*0000*/ 	.byte	0x04, 0x37
        /*0002*/ 	.short	(.L_7 - .L_6)
.L_6:
        /*0004*/ 	.word	0x00000082


	//----- nvinfo : EIATTR_KPARAM_INFO
	.align		4
.L_7:
        /*0008*/ 	.byte	0x04, 0x17
        /*000a*/ 	.short	(.L_9 - .L_8)
.L_8:
        /*000c*/ 	.word	0x00000000
        /*0010*/ 	.short	0x0001
        /*0012*/ 	.short	0x0008
        /*0014*/ 	.byte	0x00, 0xf5, 0x21, 0x00


	//----- nvinfo : EIATTR_KPARAM_INFO
	.align		4
.L_9:
        /*0018*/ 	.byte	0x04, 0x17
        /*001a*/ 	.short	(.L_11 - .L_10)
.L_10:
        /*001c*/ 	.word	0x00000000
        /*0020*/ 	.short	0x0000
        /*0022*/ 	.short	0x0000
        /*0024*/ 	.byte	0x00, 0xf5, 0x21, 0x00


	//----- nvinfo : EIATTR_SPARSE_MMA_MASK
	.align		4
.L_11:
        /*0028*/ 	.byte	0x03, 0x50
        /*002a*/ 	.short	0x0000


	//----- nvinfo : EIATTR_MAXREG_COUNT
	.align		4
        /*002c*/ 	.byte	0x03, 0x1b
        /*002e*/ 	.short	0x00ff


	//----- nvinfo : EIATTR_NUM_BARRIERS
	.align		4
        /*0030*/ 	.byte	0x02, 0x4c
        /*0032*/ 	.byte	0x01
	.zero		1


	//----- nvinfo : EIATTR_MERCURY_ISA_VERSION
	.align		4
        /*0034*/ 	.byte	0x03, 0x5f
        /*0036*/ 	.short	0x0101


	//----- nvinfo : EIATTR_VRC_CTA_INIT_COUNT
	.align		4
        /*0038*/ 	.byte	0x02, 0x4a
	.zero		1
	.zero		1


	//----- nvinfo : EIATTR_EXIT_INSTR_OFFSETS
	.align		4
        /*003c*/ 	.byte	0x04, 0x1c
        /*003e*/ 	.short	(.L_13 - .L_12)


	//   ....[0]....
.L_12:
        /*0040*/ 	.word	0x000001e0


	//   ....[1]....
        /*0044*/ 	.word	0x00000260


	//----- nvinfo : EIATTR_CBANK_PARAM_SIZE
	.align		4
.L_13:
        /*0048*/ 	.byte	0x03, 0x19
        /*004a*/ 	.short	0x0010


	//----- nvinfo : EIATTR_PARAM_CBANK
	.align		4
        /*004c*/ 	.byte	0x04, 0x0a
        /*004e*/ 	.short	(.L_15 - .L_14)
	.align		4
.L_14:
        /*0050*/ 	.word	index@(.nv.constant0._Z11reduceNomalPfS_)
        /*0054*/ 	.short	0x0380
        /*0056*/ 	.short	0x0010


	//----- nvinfo : EIATTR_SW_WAR
	.align		4
.L_15:
        /*0058*/ 	.byte	0x04, 0x36
        /*005a*/ 	.short	(.L_17 - .L_16)
.L_16:
        /*005c*/ 	.word	0x00000008
.L_17:


//--------------------- .nv.callgraph             --------------------------
	.section	.nv.callgraph,"",@"SHT_CUDA_CALLGRAPH"
	.align	4
	.sectionentsize	8
	.align		4
        /*0000*/ 	.word	0x00000000
	.align		4
        /*0004*/ 	.word	0xffffffff
	.align		4
        /*0008*/ 	.word	0x00000000
	.align		4
        /*000c*/ 	.word	0xfffffffe
	.align		4
        /*0010*/ 	.word	0x00000000
	.align		4
        /*0014*/ 	.word	0xfffffffd
	.align		4
        /*0018*/ 	.word	0x00000000
	.align		4
        /*001c*/ 	.word	0xfffffffc


//--------------------- .text._Z11reduceNomalPfS_ --------------------------
	.section	.text._Z11reduceNomalPfS_,"ax",@progbits
	.align	128
        .global         _Z11reduceNomalPfS_
        .type           _Z11reduceNomalPfS_,@function
        .size           _Z11reduceNomalPfS_,(.L_x_3 - _Z11reduceNomalPfS_)
        .other          _Z11reduceNomalPfS_,@"STO_CUDA_ENTRY STV_DEFAULT"
_Z11reduceNomalPfS_:
.text._Z11reduceNomalPfS_:
[----:B------:R-:W-:Y:S01]  /*0000*/  LDC R1, c[0x0][0x37c] ;  /* 0x0000df00ff017b82 */ /* 0x000fe20000000800 */
[----:B------:R-:W0:Y:S07]  /*0010*/  S2R R6, SR_TID.X ;  /* 0x0000000000067919 */ /* 0x000e2e0000002100 */
[----:B------:R-:W1:Y:S01]  /*0020*/  LDC.64 R2, c[0x0][0x380] ;  /* 0x0000e000ff027b82 */ /* 0x000e620000000a00 */
[----:B------:R-:W0:Y:S01]  /*0030*/  LDCU UR8, c[0x0][0x360] ;  /* 0x00006c00ff0877ac */ /* 0x000e220008000800 */
[----:B------:R-:W0:Y:S01]  /*0040*/  S2R R7, SR_CTAID.X ;  /* 0x0000000000077919 */ /* 0x000e220000002500 */
[----:B------:R-:W2:Y:S01]  /*0050*/  LDCU.64 UR6, c[0x0][0x358] ;  /* 0x00006b00ff0677ac */ /* 0x000ea20008000a00 */
[----:B0-----:R-:W-:-:S04]  /*0060*/  IMAD R5, R7, UR8, R6 ;  /* 0x0000000807057c24 */ /* 0x001fc8000f8e0206 */
[----:B-1----:R-:W-:-:S06]  /*0070*/  IMAD.WIDE.U32 R2, R5, 0x4, R2 ;  /* 0x0000000405027825 */ /* 0x002fcc00078e0002 */
[----:B--2---:R-:W2:Y:S01]  /*0080*/  LDG.E R2, desc[UR6][R2.64] ;  /* 0x0000000602027981 */ /* 0x004ea2000c1e1900 */
[----:B------:R-:W0:Y:S01]  /*0090*/  S2UR UR5, SR_CgaCtaId ;  /* 0x00000000000579c3 */ /* 0x000e220000008800 */
[----:B------:R-:W-:Y:S01]  /*00a0*/  UMOV UR4, 0x400 ;  /* 0x0000040000047882 */ /* 0x000fe20000000000 */
[----:B------:R-:W-:Y:S01]  /*00b0*/  UISETP.GE.U32.AND UP0, UPT, UR8, 0x2, UPT ;  /* 0x000000020800788c */ /* 0x000fe2000bf06070 */
[----:B------:R-:W-:Y:S01]  /*00c0*/  ISETP.NE.AND P0, PT, R6, RZ, PT ;  /* 0x000000ff0600720c */ /* 0x000fe20003f05270 */
[----:B0-----:R-:W-:-:S06]  /*00d0*/  ULEA UR4, UR5, UR4, 0x18 ;  /* 0x0000000405047291 */ /* 0x001fcc000f8ec0ff */
[----:B------:R-:W-:-:S05]  /*00e0*/  LEA R5, R6, UR4, 0x2 ;  /* 0x0000000406057c11 */ /* 0x000fca000f8e10ff */
[----:B--2---:R0:W-:Y:S01]  /*00f0*/  STS [R5], R2 ;  /* 0x0000000205007388 */ /* 0x0041e20000000800 */
[----:B------:R-:W-:Y:S06]  /*0100*/  BAR.SYNC.DEFER_BLOCKING 0x0 ;  /* 0x0000000000007b1d */ /* 0x000fec0000010000 */
[----:B------:R-:W-:Y:S05]  /*0110*/  BRA.U !UP0, `(.L_x_0) ;  /* 0x0000000108307547 */ /* 0x000fea000b800000 */
[----:B------:R-:W-:-:S07]  /*0120*/  IMAD.U32 R0, RZ, RZ, UR8 ;  /* 0x00000008ff007e24 */ /* 0x000fce000f8e00ff */
.L_x_1:
[----:B------:R-:W-:-:S04]  /*0130*/  SHF.R.U32.HI R8, RZ, 0x1, R0 ;  /* 0x00000001ff087819 */ /* 0x000fc80000011600 */
[----:B------:R-:W-:-:S13]  /*0140*/  ISETP.GE.U32.AND P1, PT, R6, R8, PT ;  /* 0x000000080600720c */ /* 0x000fda0003f26070 */
[----:B0-----:R-:W-:Y:S01]  /*0150*/  @!P1 LEA R2, R8, R5, 0x2 ;  /* 0x0000000508029211 */ /* 0x001fe200078e10ff */
[----:B------:R-:W-:Y:S05]  /*0160*/  @!P1 LDS R3, [R5] ;  /* 0x0000000005039984 */ /* 0x000fea0000000800 */
[----:B------:R-:W0:Y:S02]  /*0170*/  @!P1 LDS R2, [R2] ;  /* 0x0000000002029984 */ /* 0x000e240000000800 */
[----:B0-----:R-:W-:-:S05]  /*0180*/  @!P1 FADD R4, R2, R3 ;  /* 0x0000000302049221 */ /* 0x001fca0000000000 */
[----:B------:R1:W-:Y:S01]  /*0190*/  @!P1 STS [R5], R4 ;  /* 0x0000000405009388 */ /* 0x0003e20000000800 */
[----:B------:R-:W-:Y:S01]  /*01a0*/  BAR.SYNC.DEFER_BLOCKING 0x0 ;  /* 0x0000000000007b1d */ /* 0x000fe20000010000 */
[----:B------:R-:W-:Y:S01]  /*01b0*/  ISETP.GT.U32.AND P1, PT, R0, 0x3, PT ;  /* 0x000000030000780c */ /* 0x000fe20003f24070 */
[----:B------:R-:W-:-:S12]  /*01c0*/  IMAD.MOV.U32 R0, RZ, RZ, R8 ;  /* 0x000000ffff007224 */ /* 0x000fd800078e0008 */
[----:B-1----:R-:W-:Y:S05]  /*01d0*/  @P1 BRA `(.L_x_1) ;  /* 0xfffffffc00d41947 */ /* 0x002fea000383ffff */
.L_x_0:
[----:B------:R-:W-:Y:S05]  /*01e0*/  @P0 EXIT ;  /* 0x000000000000094d */ /* 0x000fea0003800000 */
[----:B------:R-:W1:Y:S01]  /*01f0*/  S2UR UR5, SR_CgaCtaId ;  /* 0x00000000000579c3 */ /* 0x000e620000008800 */
[----:B------:R-:W-:-:S07]  /*0200*/  UMOV UR4, 0x400 ;  /* 0x0000040000047882 */ /* 0x000fce0000000000 */
[----:B0-----:R-:W0:Y:S01]  /*0210*/  LDC.64 R2, c[0x0][0x388] ;  /* 0x0000e200ff027b82 */ /* 0x001e220000000a00 */
[----:B-1----:R-:W-:Y:S01]  /*0220*/  ULEA UR4, UR5, UR4, 0x18 ;  /* 0x0000000405047291 */ /* 0x002fe2000f8ec0ff */
[----:B0-----:R-:W-:-:S08]  /*0230*/  IMAD.WIDE.U32 R2, R7, 0x4, R2 ;  /* 0x0000000407027825 */ /* 0x001fd000078e0002 */
[----:B------:R-:W0:Y:S04]  /*0240*/  LDS R5, [UR4] ;  /* 0x00000004ff057984 */ /* 0x000e280008000800 */
[----:B0-----:R-:W-:Y:S01]  /*0250*/  STG.E desc[UR6][R2.64], R5 ;  /* 0x0000000502007986 */ /* 0x001fe2000c101906 */
[----:B------:R-:W-:Y:S05]  /*0260*/  EXIT ;  /* 0x000000000000794d */ /* 0x000fea0003800000 */
.L_x_2:
[----:B------:R-:W-:-:S00]  /*0270*/  BRA `(.L_x_2) ;  /* 0xfffffffc00fc7947 */ /* 0x000fc0000383ffff */
[----:B------:R-:W-:-:S00]  /*0280*/  NOP ;  /* 0x0000000000007918 */ /* 0x000fc00000000000 */
[----:B------:R-:W-:-:S00]  /*0290*/  NOP ;  /* 0x0000000000007918 */ /* 0x000fc00000000000 */
[----:B------:R-:W-:-:S00]  /*02a0*/  NOP ;  /* 0x0000000000007918 */ /* 0x000fc00000000000 */
[----:B------:R-:W-:-:S00]  /*02b0*/  NOP ;  /* 0x0000000000007918 */ /* 0x000fc00000000000 */
[----:B------:R-:W-:-:S00]  /*02c0*/  NOP ;  /* 0x0000000000007918 */ /* 0x000fc00000000000 */
[----:B------:R-:W-:-:S00]  /*02d0*/  NOP ;  /* 0x0000000000007918 */ /* 0x000fc00000000000 */
[----:B------:R-:W-:-:S00]  /*02e0*/  NOP ;  /* 0x0000000000007918 */ /* 0x000fc00000000000 */
[----:B------:R-:W-:-:S00]  /*02f0*/  NOP ;  /* 0x0000000000007918 */ /* 0x000fc00000000000 */
.L_x_3:


//--------------------- .nv.shared._Z11reduceNomalPfS_ --------------------------
	.section	.nv.shared._Z11reduceNomalPfS_,"aw",@nobits
	.sectionflags	@""
	.align	4
.nv.shared._Z11reduceNomalPfS_:
	.zero		2048


//--------------------- .nv.shared.reserved.0     --------------------------
	.section	.nv.shared.reserved.0,"aw",@nobits
	.weak		__nv_reservedSMEM_offset_0_alias
	.size		__nv_reservedSMEM_offset_0_alias, 0, 64
	.other		__nv_reservedSMEM_offset_0_alias,@"STO_CUDA_RESERVED_SHARED STV_DEFAULT"
__nv_reservedSMEM_offset_0_alias:
	.zero		0
	.zero		64


//--------------------- .nv.constant0._Z11reduceNomalPfS_ --------------------------
	.section	.nv.constant0._Z11reduceNomalPfS_,"a",@progbits
	.sectionflags	@""
	.align	4
.nv.constant0._Z11reduceNomalPfS_:
	.zero		912


//--------------------- SYMBOLS --------------------------

	.type		.nv.reservedSmem.offset0,@object
	.size		.nv.reservedSmem.offset0,0x4
	.type		.nv.reservedSmem.cap,@object
	.size		.nv.reservedSmem.cap,0x4
